//
// Generated by NVIDIA NVVM Compiler
//
// Compiler Build ID: CL-36424714
// Cuda compilation tools, release 13.0, V13.0.88
// Based on NVVM 20.0.0
//

.version 9.0
.target sm_100
.address_size 64

	// .globl	_Z15matrix_multiplyPiS_S_iii

.visible .entry _Z15matrix_multiplyPiS_S_iii(
	.param .u64 .ptr .align 1 _Z15matrix_multiplyPiS_S_iii_param_0,
	.param .u64 .ptr .align 1 _Z15matrix_multiplyPiS_S_iii_param_1,
	.param .u64 .ptr .align 1 _Z15matrix_multiplyPiS_S_iii_param_2,
	.param .u32 _Z15matrix_multiplyPiS_S_iii_param_3,
	.param .u32 _Z15matrix_multiplyPiS_S_iii_param_4,
	.param .u32 _Z15matrix_multiplyPiS_S_iii_param_5
)
{
	.reg .pred 	%p<13>;
	.reg .b32 	%r<101>;
	.reg .b64 	%rd<53>;

	ld.param.u64 	%rd7, [_Z15matrix_multiplyPiS_S_iii_param_0];
	ld.param.u64 	%rd8, [_Z15matrix_multiplyPiS_S_iii_param_1];
	ld.param.u64 	%rd6, [_Z15matrix_multiplyPiS_S_iii_param_2];
	ld.param.u32 	%r32, [_Z15matrix_multiplyPiS_S_iii_param_3];
	ld.param.u32 	%r30, [_Z15matrix_multiplyPiS_S_iii_param_4];
	ld.param.u32 	%r31, [_Z15matrix_multiplyPiS_S_iii_param_5];
	cvta.to.global.u64 	%rd1, %rd8;
	cvta.to.global.u64 	%rd2, %rd7;
	mov.u32 	%r1, %tid.x;
	mov.u32 	%r2, %tid.y;
	setp.ge.s32 	%p1, %r1, %r32;
	setp.ge.s32 	%p2, %r2, %r31;
	or.pred  	%p3, %p1, %p2;
	@%p3 bra 	$L__BB0_14;
	setp.lt.s32 	%p4, %r30, 1;
	mov.b32 	%r100, 0;
	@%p4 bra 	$L__BB0_13;
	mul.lo.s32 	%r3, %r30, %r1;
	and.b32  	%r4, %r30, 7;
	setp.lt.u32 	%p5, %r30, 8;
	mov.b32 	%r95, 0;
	mov.u32 	%r100, %r95;
	@%p5 bra 	$L__BB0_5;
	and.b32  	%r95, %r30, 2147483640;
	neg.s32 	%r89, %r95;
	shl.b32 	%r7, %r31, 3;
	mul.wide.u32 	%rd9, %r3, 4;
	add.s64 	%rd10, %rd9, %rd2;
	add.s64 	%rd52, %rd10, 16;
	mov.b32 	%r100, 0;
	mul.wide.s32 	%rd13, %r31, 4;
	mov.u32 	%r88, %r2;
$L__BB0_4:
	.pragma "nounroll";
	ld.global.u32 	%r37, [%rd52+-16];
	mul.wide.s32 	%rd11, %r88, 4;
	add.s64 	%rd12, %rd1, %rd11;
	ld.global.u32 	%r38, [%rd12];
	mad.lo.s32 	%r39, %r38, %r37, %r100;
	ld.global.u32 	%r40, [%rd52+-12];
	add.s64 	%rd14, %rd12, %rd13;
	ld.global.u32 	%r41, [%rd14];
	mad.lo.s32 	%r42, %r41, %r40, %r39;
	ld.global.u32 	%r43, [%rd52+-8];
	add.s64 	%rd15, %rd14, %rd13;
	ld.global.u32 	%r44, [%rd15];
	mad.lo.s32 	%r45, %r44, %r43, %r42;
	ld.global.u32 	%r46, [%rd52+-4];
	add.s64 	%rd16, %rd15, %rd13;
	ld.global.u32 	%r47, [%rd16];
	mad.lo.s32 	%r48, %r47, %r46, %r45;
	ld.global.u32 	%r49, [%rd52];
	add.s64 	%rd17, %rd16, %rd13;
	ld.global.u32 	%r50, [%rd17];
	mad.lo.s32 	%r51, %r50, %r49, %r48;
	ld.global.u32 	%r52, [%rd52+4];
	add.s64 	%rd18, %rd17, %rd13;
	ld.global.u32 	%r53, [%rd18];
	mad.lo.s32 	%r54, %r53, %r52, %r51;
	ld.global.u32 	%r55, [%rd52+8];
	add.s64 	%rd19, %rd18, %rd13;
	ld.global.u32 	%r56, [%rd19];
	mad.lo.s32 	%r57, %r56, %r55, %r54;
	ld.global.u32 	%r58, [%rd52+12];
	add.s64 	%rd20, %rd19, %rd13;
	ld.global.u32 	%r59, [%rd20];
	mad.lo.s32 	%r100, %r59, %r58, %r57;
	add.s32 	%r89, %r89, 8;
	add.s32 	%r88, %r88, %r7;
	add.s64 	%rd52, %rd52, 32;
	setp.ne.s32 	%p6, %r89, 0;
	@%p6 bra 	$L__BB0_4;
$L__BB0_5:
	setp.eq.s32 	%p7, %r4, 0;
	@%p7 bra 	$L__BB0_13;
	and.b32  	%r17, %r30, 3;
	setp.lt.u32 	%p8, %r4, 4;
	@%p8 bra 	$L__BB0_8;
	add.s32 	%r61, %r95, %r3;
	mul.wide.u32 	%rd21, %r61, 4;
	add.s64 	%rd22, %rd2, %rd21;
	ld.global.u32 	%r62, [%rd22];
	mad.lo.s32 	%r63, %r95, %r31, %r2;
	mul.wide.s32 	%rd23, %r63, 4;
	add.s64 	%rd24, %rd1, %rd23;
	ld.global.u32 	%r64, [%rd24];
	mad.lo.s32 	%r65, %r64, %r62, %r100;
	cvt.u64.u32 	%rd25, %r3;
	cvt.u64.u32 	%rd26, %r95;
	add.s64 	%rd27, %rd26, %rd25;
	shl.b64 	%rd28, %rd27, 2;
	add.s64 	%rd29, %rd2, %rd28;
	ld.global.u32 	%r66, [%rd29+4];
	mul.wide.s32 	%rd30, %r31, 4;
	add.s64 	%rd31, %rd24, %rd30;
	ld.global.u32 	%r67, [%rd31];
	mad.lo.s32 	%r68, %r67, %r66, %r65;
	ld.global.u32 	%r69, [%rd29+8];
	add.s64 	%rd32, %rd31, %rd30;
	ld.global.u32 	%r70, [%rd32];
	mad.lo.s32 	%r71, %r70, %r69, %r68;
	ld.global.u32 	%r72, [%rd29+12];
	add.s64 	%rd33, %rd32, %rd30;
	ld.global.u32 	%r73, [%rd33];
	mad.lo.s32 	%r100, %r73, %r72, %r71;
	add.s32 	%r95, %r95, 4;
$L__BB0_8:
	setp.eq.s32 	%p9, %r17, 0;
	@%p9 bra 	$L__BB0_13;
	setp.eq.s32 	%p10, %r17, 1;
	@%p10 bra 	$L__BB0_11;
	add.s32 	%r75, %r95, %r3;
	mul.wide.u32 	%rd34, %r75, 4;
	add.s64 	%rd35, %rd2, %rd34;
	ld.global.u32 	%r76, [%rd35];
	mad.lo.s32 	%r77, %r95, %r31, %r2;
	mul.wide.s32 	%rd36, %r77, 4;
	add.s64 	%rd37, %rd1, %rd36;
	ld.global.u32 	%r78, [%rd37];
	mad.lo.s32 	%r79, %r78, %r76, %r100;
	cvt.u64.u32 	%rd38, %r3;
	cvt.u64.u32 	%rd39, %r95;
	add.s64 	%rd40, %rd39, %rd38;
	shl.b64 	%rd41, %rd40, 2;
	add.s64 	%rd42, %rd2, %rd41;
	ld.global.u32 	%r80, [%rd42+4];
	mul.wide.s32 	%rd43, %r31, 4;
	add.s64 	%rd44, %rd37, %rd43;
	ld.global.u32 	%r81, [%rd44];
	mad.lo.s32 	%r100, %r81, %r80, %r79;
	add.s32 	%r95, %r95, 2;
$L__BB0_11:
	and.b32  	%r82, %r30, 1;
	setp.eq.b32 	%p11, %r82, 1;
	not.pred 	%p12, %p11;
	@%p12 bra 	$L__BB0_13;
	add.s32 	%r83, %r95, %r3;
	mul.wide.u32 	%rd45, %r83, 4;
	add.s64 	%rd46, %rd2, %rd45;
	ld.global.u32 	%r84, [%rd46];
	mad.lo.s32 	%r85, %r95, %r31, %r2;
	mul.wide.s32 	%rd47, %r85, 4;
	add.s64 	%rd48, %rd1, %rd47;
	ld.global.u32 	%r86, [%rd48];
	mad.lo.s32 	%r100, %r86, %r84, %r100;
$L__BB0_13:
	mad.lo.s32 	%r87, %r31, %r1, %r2;
	cvta.to.global.u64 	%rd49, %rd6;
	mul.wide.u32 	%rd50, %r87, 4;
	add.s64 	%rd51, %rd49, %rd50;
	st.global.u32 	[%rd51], %r100;
$L__BB0_14:
	ret;

}


// ===== COMPILED SASS (sm_100) =====

	.target	sm_100

	.elftype	@"ET_EXEC"


//--------------------- .note.nv.tkinfo           --------------------------
	.section	.note.nv.tkinfo,"",@"SHT_NOTE"
	.sectionflags	@"SHF_NOTE_NV_TKINFO"
	.tkinfo
        /*0018*/ 	.word	0x00000002
        /*0030*/ 	.string	""
        /*0030*/ 	.string	"ptxas"
        /*0030*/ 	.string	"Cuda compilation tools, release 13.0, V13.0.88"
        /*0030*/ 	.string	"Build cuda_13.0.r13.0/compiler.36424714_0"
        /*0030*/ 	.string	"-arch sm_100 -m 64 "



//--------------------- .note.nv.cuinfo           --------------------------
	.section	.note.nv.cuinfo,"",@"SHT_NOTE"
	.sectionflags	@"SHF_NOTE_NV_CUINFO"
        /*0018*/ 	.short	0x0002
        /*001a*/ 	.short	0x0064
        /*001c*/ 	.short	0x0082
	.zero		2


//--------------------- .nv.info                  --------------------------
	.section	.nv.info,"",@"SHT_CUDA_INFO"
	.align	4


	//----- nvinfo : EIATTR_REGCOUNT
	.align		4
        /*0000*/ 	.byte	0x04, 0x2f
        /*0002*/ 	.short	(.L_1 - .L_0)
	.align		4
.L_0:
        /*0004*/ 	.word	index@(_Z15matrix_multiplyPiS_S_iii)
        /*0008*/ 	.word	0x00000020


	//----- nvinfo : EIATTR_FRAME_SIZE
	.align		4
.L_1:
        /*000c*/ 	.byte	0x04, 0x11
        /*000e*/ 	.short	(.L_3 - .L_2)
	.align		4
.L_2:
        /*0010*/ 	.word	index@(_Z15matrix_multiplyPiS_S_iii)
        /*0014*/ 	.word	0x00000000


	//----- nvinfo : EIATTR_MIN_STACK_SIZE
	.align		4
.L_3:
        /*0018*/ 	.byte	0x04, 0x12
        /*001a*/ 	.short	(.L_5 - .L_4)
	.align		4
.L_4:
        /*001c*/ 	.word	index@(_Z15matrix_multiplyPiS_S_iii)
        /*0020*/ 	.word	0x00000000
.L_5:


//--------------------- .nv.compat                --------------------------
	.section	.nv.compat,"",@"SHT_CUDA_COMPAT_INFO"
	.align	4
        /*0000*/ 	.byte	0x02, 0x09, 0x00, 0x00, 0x02, 0x02, 0x01, 0x00, 0x02, 0x05, 0x05, 0x00, 0x03, 0x07, 0x01, 0x01
        /*0010*/ 	.byte	0x02, 0x03, 0x00, 0x00, 0x02, 0x06, 0x01, 0x00, 0x04, 0x0b, 0x08, 0x00, 0x09, 0x00, 0x00, 0x00
        /*0020*/ 	.byte	0x00, 0x00, 0x00, 0x00


//--------------------- .nv.info._Z15matrix_multiplyPiS_S_iii --------------------------
	.section	.nv.info._Z15matrix_multiplyPiS_S_iii,"",@"SHT_CUDA_INFO"
	.sectionflags	@""
	.align	4


	//----- nvinfo : EIATTR_CUDA_API_VERSION
	.align		4
        /*0000*/ 	.byte	0x04, 0x37
        /*0002*/ 	.short	(.L_7 - .L_6)
.L_6:
        /*0004*/ 	.word	0x00000082


	//----- nvinfo : EIATTR_KPARAM_INFO
	.align		4
.L_7:
        /*0008*/ 	.byte	0x04, 0x17
        /*000a*/ 	.short	(.L_9 - .L_8)
.L_8:
        /*000c*/ 	.word	0x00000000
        /*0010*/ 	.short	0x0005
        /*0012*/ 	.short	0x0020
        /*0014*/ 	.byte	0x00, 0xf0, 0x11, 0x00


	//----- nvinfo : EIATTR_KPARAM_INFO
	.align		4
.L_9:
        /*0018*/ 	.byte	0x04, 0x17
        /*001a*/ 	.short	(.L_11 - .L_10)
.L_10:
        /*001c*/ 	.word	0x00000000
        /*0020*/ 	.short	0x0004
        /*0022*/ 	.short	0x001c
        /*0024*/ 	.byte	0x00, 0xf0, 0x11, 0x00


	//----- nvinfo : EIATTR_KPARAM_INFO
	.align		4
.L_11:
        /*0028*/ 	.byte	0x04, 0x17
        /*002a*/ 	.short	(.L_13 - .L_12)
.L_12:
        /*002c*/ 	.word	0x00000000
        /*0030*/ 	.short	0x0003
        /*0032*/ 	.short	0x0018
        /*0034*/ 	.byte	0x00, 0xf0, 0x11, 0x00


	//----- nvinfo : EIATTR_KPARAM_INFO
	.align		4
.L_13:
        /*0038*/ 	.byte	0x04, 0x17
        /*003a*/ 	.short	(.L_15 - .L_14)
.L_14:
        /*003c*/ 	.word	0x00000000
        /*0040*/ 	.short	0x0002
        /*0042*/ 	.short	0x0010
        /*0044*/ 	.byte	0x00, 0xf5, 0x21, 0x00


	//----- nvinfo : EIATTR_KPARAM_INFO
	.align		4
.L_15:
        /*0048*/ 	.byte	0x04, 0x17
        /*004a*/ 	.short	(.L_17 - .L_16)
.L_16:
        /*004c*/ 	.word	0x00000000
        /*0050*/ 	.short	0x0001
        /*0052*/ 	.short	0x0008
        /*0054*/ 	.byte	0x00, 0xf5, 0x21, 0x00


	//----- nvinfo : EIATTR_KPARAM_INFO
	.align		4
.L_17:
        /*0058*/ 	.byte	0x04, 0x17
        /*005a*/ 	.short	(.L_19 - .L_18)
.L_18:
        /*005c*/ 	.word	0x00000000
        /*0060*/ 	.short	0x0000
        /*0062*/ 	.short	0x0000
        /*0064*/ 	.byte	0x00, 0xf5, 0x21, 0x00


	//----- nvinfo : EIATTR_SPARSE_MMA_MASK
	.align		4
.L_19:
        /*0068*/ 	.byte	0x03, 0x50
        /*006a*/ 	.short	0x0000


	//----- nvinfo : EIATTR_MAXREG_COUNT
	.align		4
        /*006c*/ 	.byte	0x03, 0x1b
        /*006e*/ 	.short	0x00ff


	//----- nvinfo : EIATTR_MERCURY_ISA_VERSION
	.align		4
        /*0070*/ 	.byte	0x03, 0x5f
        /*0072*/ 	.short	0x0101


	//----- nvinfo : EIATTR_VRC_CTA_INIT_COUNT
	.align		4
        /*0074*/ 	.byte	0x02, 0x4a
	.zero		1
	.zero		1


	//----- nvinfo : EIATTR_EXIT_INSTR_OFFSETS
	.align		4
        /*0078*/ 	.byte	0x04, 0x1c
        /*007a*/ 	.short	(.L_21 - .L_20)


	//   ....[0]....
.L_20:
        /*007c*/ 	.word	0x00000070


	//   ....[1]....
        /*0080*/ 	.word	0x00000880


	//----- nvinfo : EIATTR_CBANK_PARAM_SIZE
	.align		4
.L_21:
        /*0084*/ 	.byte	0x03, 0x19
        /*0086*/ 	.short	0x0024


	//----- nvinfo : EIATTR_PARAM_CBANK
	.align		4
        /*0088*/ 	.byte	0x04, 0x0a
        /*008a*/ 	.short	(.L_23 - .L_22)
	.align		4
.L_22:
        /*008c*/ 	.word	index@(.nv.constant0._Z15matrix_multiplyPiS_S_iii)
        /*0090*/ 	.short	0x0380
        /*0092*/ 	.short	0x0024


	//----- nvinfo : EIATTR_SW_WAR
	.align		4
.L_23:
        /*0094*/ 	.byte	0x04, 0x36
        /*0096*/ 	.short	(.L_25 - .L_24)
.L_24:
        /*0098*/ 	.word	0x00000008
.L_25:


//--------------------- .nv.callgraph             --------------------------
	.section	.nv.callgraph,"",@"SHT_CUDA_CALLGRAPH"
	.align	4
	.sectionentsize	8
	.align		4
        /*0000*/ 	.word	0x00000000
	.align		4
        /*0004*/ 	.word	0xffffffff
	.align		4
        /*0008*/ 	.word	0x00000000
	.align		4
        /*000c*/ 	.word	0xfffffffe
	.align		4
        /*0010*/ 	.word	0x00000000
	.align		4
        /*0014*/ 	.word	0xfffffffd
	.align		4
        /*0018*/ 	.word	0x00000000
	.align		4
        /*001c*/ 	.word	0xfffffffc


//--------------------- .text._Z15matrix_multiplyPiS_S_iii --------------------------
	.section	.text._Z15matrix_multiplyPiS_S_iii,"ax",@progbits
	.align	128
        .global         _Z15matrix_multiplyPiS_S_iii
        .type           _Z15matrix_multiplyPiS_S_iii,@function
        .size           _Z15matrix_multiplyPiS_S_iii,(.L_x_5 - _Z15matrix_multiplyPiS_S_iii)
        .other          _Z15matrix_multiplyPiS_S_iii,@"STO_CUDA_ENTRY STV_DEFAULT"
_Z15matrix_multiplyPiS_S_iii:
.text._Z15matrix_multiplyPiS_S_iii:
[----:B------:R-:W-:Y:S01]  /*0000*/  LDC R1, c[0x0][0x37c] ;  /* 0x0000df00ff017b82 */ /* 0x000fe20000000800 */
[----:B------:R-:W0:Y:S07]  /*0010*/  S2R R0, SR_TID.Y ;  /* 0x0000000000007919 */ /* 0x000e2e0000002200 */
[----:B------:R-:W0:Y:S01]  /*0020*/  LDC R19, c[0x0][0x3a0] ;  /* 0x0000e800ff137b82 */ /* 0x000e220000000800 */
[----:B------:R-:W1:Y:S01]  /*0030*/  LDCU UR4, c[0x0][0x398] ;  /* 0x00007300ff0477ac */ /* 0x000e620008000800 */
[----:B------:R-:W1:Y:S01]  /*0040*/  S2R R17, SR_TID.X ;  /* 0x0000000000117919 */ /* 0x000e620000002100 */
[----:B0-----:R-:W-:-:S04]  /*0050*/  ISETP.GE.AND P0, PT, R0, R19, PT ;  /* 0x000000130000720c */ /* 0x001fc80003f06270 */
[----:B-1----:R-:W-:-:S13]  /*0060*/  ISETP.GE.OR P0, PT, R17, UR4, P0 ;  /* 0x0000000411007c0c */ /* 0x002fda0008706670 */
[----:B------:R-:W-:Y:S05]  /*0070*/  @P0 EXIT ;  /* 0x000000000000094d */ /* 0x000fea0003800000 */
[----:B------:R-:W0:Y:S01]  /*0080*/  LDC R16, c[0x0][0x39c] ;  /* 0x0000e700ff107b82 */ /* 0x000e220000000800 */
[----:B------:R-:W1:Y:S01]  /*0090*/  LDCU.64 UR4, c[0x0][0x358] ;  /* 0x00006b00ff0477ac */ /* 0x000e620008000a00 */
[----:B------:R-:W-:Y:S01]  /*00a0*/  HFMA2 R24, -RZ, RZ, 0, 0 ;  /* 0x00000000ff187431 */ /* 0x000fe200000001ff */
[----:B0-----:R-:W-:-:S13]  /*00b0*/  ISETP.GE.AND P0, PT, R16, 0x1, PT ;  /* 0x000000011000780c */ /* 0x001fda0003f06270 */
[----:B-1----:R-:W-:Y:S05]  /*00c0*/  @!P0 BRA `(.L_x_0) ;  /* 0x0000000400dc8947 */ /* 0x002fea0003800000 */
[C---:B------:R-:W-:Y:S01]  /*00d0*/  ISETP.GE.U32.AND P1, PT, R16.reuse, 0x8, PT ;  /* 0x000000081000780c */ /* 0x040fe20003f26070 */
[----:B------:R-:W-:Y:S01]  /*00e0*/  IMAD R20, R17, R16, RZ ;  /* 0x0000001011147224 */ /* 0x000fe200078e02ff */
[----:B------:R-:W-:Y:S02]  /*00f0*/  LOP3.LUT R27, R16, 0x7, RZ, 0xc0, !PT ;  /* 0x00000007101b7812 */ /* 0x000fe400078ec0ff */
[----:B------:R-:W-:Y:S02]  /*0100*/  MOV R21, RZ ;  /* 0x000000ff00157202 */ /* 0x000fe40000000f00 */
[----:B------:R-:W-:Y:S02]  /*0110*/  ISETP.NE.AND P0, PT, R27, RZ, PT ;  /* 0x000000ff1b00720c */ /* 0x000fe40003f05270 */
[----:B------:R-:W-:-:S05]  /*0120*/  MOV R24, RZ ;  /* 0x000000ff00187202 */ /* 0x000fca0000000f00 */
[----:B------:R-:W-:Y:S06]  /*0130*/  @!P1 BRA `(.L_x_1) ;  /* 0x0000000000c09947 */ /* 0x000fec0003800000 */
[----:B------:R-:W0:Y:S01]  /*0140*/  LDC.64 R2, c[0x0][0x380] ;  /* 0x0000e000ff027b82 */ /* 0x000e220000000a00 */
[----:B------:R-:W-:Y:S02]  /*0150*/  LOP3.LUT R21, R16, 0x7ffffff8, RZ, 0xc0, !PT ;  /* 0x7ffffff810157812 */ /* 0x000fe400078ec0ff */
[----:B------:R-:W-:Y:S02]  /*0160*/  MOV R24, RZ ;  /* 0x000000ff00187202 */ /* 0x000fe40000000f00 */
[----:B------:R-:W-:Y:S02]  /*0170*/  MOV R18, R0 ;  /* 0x0000000000127202 */ /* 0x000fe40000000f00 */
[----:B------:R-:W-:Y:S01]  /*0180*/  IADD3 R22, PT, PT, -R21, RZ, RZ ;  /* 0x000000ff15167210 */ /* 0x000fe20007ffe1ff */
[----:B0-----:R-:W-:-:S03]  /*0190*/  IMAD.WIDE.U32 R2, R20, 0x4, R2 ;  /* 0x0000000414027825 */ /* 0x001fc600078e0002 */
[----:B------:R-:W-:-:S04]  /*01a0*/  IADD3 R4, P1, PT, R2, 0x10, RZ ;  /* 0x0000001002047810 */ /* 0x000fc80007f3e0ff */
[----:B------:R-:W-:-:S09]  /*01b0*/  IADD3.X R3, PT, PT, RZ, R3, RZ, P1, !PT ;  /* 0x00000003ff037210 */ /* 0x000fd20000ffe4ff */
.L_x_2:
[----:B------:R-:W0:Y:S01]  /*01c0*/  LDC.64 R14, c[0x0][0x388] ;  /* 0x0000e200ff0e7b82 */ /* 0x000e220000000a00 */
[----:B------:R-:W-:-:S05]  /*01d0*/  MOV R2, R4 ;  /* 0x0000000400027202 */ /* 0x000fca0000000f00 */
[----:B------:R-:W2:Y:S04]  /*01e0*/  LDG.E R25, desc[UR4][R2.64+-0x10] ;  /* 0xfffff00402197981 */ /* 0x000ea8000c1e1900 */
[----:B------:R-:W3:Y:S04]  /*01f0*/  LDG.E R23, desc[UR4][R2.64+-0xc] ;  /* 0xfffff40402177981 */ /* 0x000ee8000c1e1900 */
[----:B------:R-:W4:Y:S04]  /*0200*/  LDG.E R29, desc[UR4][R2.64+-0x8] ;  /* 0xfffff804021d7981 */ /* 0x000f28000c1e1900 */
[----:B------:R-:W5:Y:S01]  /*0210*/  LDG.E R28, desc[UR4][R2.64+-0x4] ;  /* 0xfffffc04021c7981 */ /* 0x000f62000c1e1900 */
[----:B0-----:R-:W-:-:S05]  /*0220*/  IMAD.WIDE R14, R18, 0x4, R14 ;  /* 0x00000004120e7825 */ /* 0x001fca00078e020e */
[----:B------:R0:W2:Y:S01]  /*0230*/  LDG.E R26, desc[UR4][R14.64] ;  /* 0x000000040e1a7981 */ /* 0x0000a2000c1e1900 */
[----:B------:R-:W-:-:S04]  /*0240*/  IMAD.WIDE R12, R19, 0x4, R14 ;  /* 0x00000004130c7825 */ /* 0x000fc800078e020e */
[C---:B------:R-:W-:Y:S02]  /*0250*/  IMAD.WIDE R4, R19.reuse, 0x4, R12 ;  /* 0x0000000413047825 */ /* 0x040fe400078e020c */
[----:B------:R-:W3:Y:S02]  /*0260*/  LDG.E R12, desc[UR4][R12.64] ;  /* 0x000000040c0c7981 */ /* 0x000ee4000c1e1900 */
[C---:B------:R-:W-:Y:S02]  /*0270*/  IMAD.WIDE R8, R19.reuse, 0x4, R4 ;  /* 0x0000000413087825 */ /* 0x040fe400078e0204 */
[----:B------:R-:W4:Y:S02]  /*0280*/  LDG.E R4, desc[UR4][R4.64] ;  /* 0x0000000404047981 */ /* 0x000f24000c1e1900 */
[C---:B------:R-:W-:Y:S02]  /*0290*/  IMAD.WIDE R6, R19.reuse, 0x4, R8 ;  /* 0x0000000413067825 */ /* 0x040fe400078e0208 */
[----:B------:R-:W5:Y:S02]  /*02a0*/  LDG.E R8, desc[UR4][R8.64] ;  /* 0x0000000408087981 */ /* 0x000f64000c1e1900 */
[----:B------:R-:W-:-:S02]  /*02b0*/  IMAD.WIDE R10, R19, 0x4, R6 ;  /* 0x00000004130a7825 */ /* 0x000fc400078e0206 */
[----:B------:R-:W5:Y:S04]  /*02c0*/  LDG.E R5, desc[UR4][R2.64] ;  /* 0x0000000402057981 */ /* 0x000f68000c1e1900 */
[----:B------:R-:W5:Y:S01]  /*02d0*/  LDG.E R6, desc[UR4][R6.64] ;  /* 0x0000000406067981 */ /* 0x000f62000c1e1900 */
[----:B0-----:R-:W-:-:S03]  /*02e0*/  IMAD.WIDE R14, R19, 0x4, R10 ;  /* 0x00000004130e7825 */ /* 0x001fc600078e020a */
[----:B------:R-:W5:Y:S04]  /*02f0*/  LDG.E R10, desc[UR4][R10.64] ;  /* 0x000000040a0a7981 */ /* 0x000f68000c1e1900 */
[----:B------:R-:W5:Y:S04]  /*0300*/  LDG.E R13, desc[UR4][R14.64] ;  /* 0x000000040e0d7981 */ /* 0x000f68000c1e1900 */
[----:B------:R-:W5:Y:S04]  /*0310*/  LDG.E R7, desc[UR4][R2.64+0x4] ;  /* 0x0000040402077981 */ /* 0x000f68000c1e1900 */
[----:B------:R-:W5:Y:S01]  /*0320*/  LDG.E R9, desc[UR4][R2.64+0xc] ;  /* 0x00000c0402097981 */ /* 0x000f62000c1e1900 */
[----:B--2---:R-:W-:-:S02]  /*0330*/  IMAD R26, R25, R26, R24 ;  /* 0x0000001a191a7224 */ /* 0x004fc400078e0218 */
[----:B------:R-:W-:Y:S02]  /*0340*/  IMAD.WIDE R24, R19, 0x4, R14 ;  /* 0x0000000413187825 */ /* 0x000fe400078e020e */
[----:B------:R0:W2:Y:S04]  /*0350*/  LDG.E R14, desc[UR4][R2.64+0x8] ;  /* 0x00000804020e7981 */ /* 0x0000a8000c1e1900 */
[----:B------:R-:W2:Y:S01]  /*0360*/  LDG.E R24, desc[UR4][R24.64] ;  /* 0x0000000418187981 */ /* 0x000ea2000c1e1900 */
[----:B---3--:R-:W-:Y:S01]  /*0370*/  IMAD R12, R23, R12, R26 ;  /* 0x0000000c170c7224 */ /* 0x008fe200078e021a */
[----:B------:R-:W-:-:S03]  /*0380*/  IADD3 R22, PT, PT, R22, 0x8, RZ ;  /* 0x0000000816167810 */ /* 0x000fc60007ffe0ff */
[----:B----4-:R-:W-:Y:S01]  /*0390*/  IMAD R29, R29, R4, R12 ;  /* 0x000000041d1d7224 */ /* 0x010fe200078e020c */
[----:B------:R-:W-:-:S03]  /*03a0*/  ISETP.NE.AND P1, PT, R22, RZ, PT ;  /* 0x000000ff1600720c */ /* 0x000fc60003f25270 */
[----:B-----5:R-:W-:Y:S01]  /*03b0*/  IMAD R8, R28, R8, R29 ;  /* 0x000000081c087224 */ /* 0x020fe200078e021d */
[----:B------:R-:W-:-:S03]  /*03c0*/  IADD3 R4, P2, PT, R2, 0x20, RZ ;  /* 0x0000002002047810 */ /* 0x000fc60007f5e0ff */
[----:B------:R-:W-:Y:S01]  /*03d0*/  IMAD R5, R5, R6, R8 ;  /* 0x0000000605057224 */ /* 0x000fe200078e0208 */
[----:B0-----:R-:W-:Y:S02]  /*03e0*/  IADD3.X R3, PT, PT, RZ, R3, RZ, P2, !PT ;  /* 0x00000003ff037210 */ /* 0x001fe400017fe4ff */
[----:B------:R-:W-:Y:S01]  /*03f0*/  LEA R18, R19, R18, 0x3 ;  /* 0x0000001213127211 */ /* 0x000fe200078e18ff */
[----:B------:R-:W-:-:S04]  /*0400*/  IMAD R5, R7, R10, R5 ;  /* 0x0000000a07057224 */ /* 0x000fc800078e0205 */
[----:B--2---:R-:W-:-:S04]  /*0410*/  IMAD R5, R14, R13, R5 ;  /* 0x0000000d0e057224 */ /* 0x004fc800078e0205 */
[----:B------:R-:W-:Y:S01]  /*0420*/  IMAD R24, R9, R24, R5 ;  /* 0x0000001809187224 */ /* 0x000fe200078e0205 */
[----:B------:R-:W-:Y:S06]  /*0430*/  @P1 BRA `(.L_x_2) ;  /* 0xfffffffc00601947 */ /* 0x000fec000383ffff */
.L_x_1:
[----:B------:R-:W-:Y:S05]  /*0440*/  @!P0 BRA `(.L_x_0) ;  /* 0x0000000000fc8947 */ /* 0x000fea0003800000 */
[----:B------:R-:W-:Y:S02]  /*0450*/  ISETP.GE.U32.AND P1, PT, R27, 0x4, PT ;  /* 0x000000041b00780c */ /* 0x000fe40003f26070 */
[----:B------:R-:W-:-:S04]  /*0460*/  LOP3.LUT R14, R16, 0x3, RZ, 0xc0, !PT ;  /* 0x00000003100e7812 */ /* 0x000fc800078ec0ff */
[----:B------:R-:W-:-:S07]  /*0470*/  ISETP.NE.AND P0, PT, R14, RZ, PT ;  /* 0x000000ff0e00720c */ /* 0x000fce0003f05270 */
[----:B------:R-:W-:Y:S06]  /*0480*/  @!P1 BRA `(.L_x_3) ;  /* 0x00000000006c9947 */ /* 0x000fec0003800000 */
[----:B------:R-:W0:Y:S01]  /*0490*/  LDC.64 R4, c[0x0][0x388] ;  /* 0x0000e200ff047b82 */ /* 0x000e220000000a00 */
[----:B------:R-:W1:Y:S01]  /*04a0*/  LDCU.64 UR6, c[0x0][0x380] ;  /* 0x00007000ff0677ac */ /* 0x000e620008000a00 */
[----:B------:R-:W-:Y:S01]  /*04b0*/  IMAD R7, R21, R19, R0 ;  /* 0x0000001315077224 */ /* 0x000fe200078e0200 */
[CC--:B------:R-:W-:Y:S02]  /*04c0*/  IADD3 R3, PT, PT, R20.reuse, R21.reuse, RZ ;  /* 0x0000001514037210 */ /* 0x0c0fe40007ffe0ff */
[----:B------:R-:W-:-:S03]  /*04d0*/  IADD3 R8, P1, PT, R20, R21, RZ ;  /* 0x0000001514087210 */ /* 0x000fc60007f3e0ff */
[----:B------:R-:W2:Y:S01]  /*04e0*/  LDC.64 R12, c[0x0][0x380] ;  /* 0x0000e000ff0c7b82 */ /* 0x000ea20000000a00 */
[----:B0-----:R-:W-:-:S04]  /*04f0*/  IMAD.WIDE R4, R7, 0x4, R4 ;  /* 0x0000000407047825 */ /* 0x001fc800078e0204 */
[----:B------:R-:W-:Y:S02]  /*0500*/  IMAD.WIDE R6, R19, 0x4, R4 ;  /* 0x0000000413067825 */ /* 0x000fe400078e0204 */
[----:B------:R-:W3:Y:S02]  /*0510*/  LDG.E R4, desc[UR4][R4.64] ;  /* 0x0000000404047981 */ /* 0x000ee4000c1e1900 */
[----:B--2---:R-:W-:Y:S01]  /*0520*/  IMAD.WIDE.U32 R12, R3, 0x4, R12 ;  /* 0x00000004030c7825 */ /* 0x004fe200078e000c */
[----:B------:R-:W-:Y:S02]  /*0530*/  IADD3.X R3, PT, PT, RZ, RZ, RZ, P1, !PT ;  /* 0x000000ffff037210 */ /* 0x000fe40000ffe4ff */
[----:B-1----:R-:W-:-:S03]  /*0540*/  LEA R2, P1, R8, UR6, 0x2 ;  /* 0x0000000608027c11 */ /* 0x002fc6000f8210ff */
[----:B------:R-:W3:Y:S01]  /*0550*/  LDG.E R13, desc[UR4][R12.64] ;  /* 0x000000040c0d7981 */ /* 0x000ee2000c1e1900 */
[----:B------:R-:W-:Y:S01]  /*0560*/  LEA.HI.X R3, R8, UR7, R3, 0x2, P1 ;  /* 0x0000000708037c11 */ /* 0x000fe200088f1403 */
[C---:B------:R-:W-:Y:S02]  /*0570*/  IMAD.WIDE R8, R19.reuse, 0x4, R6 ;  /* 0x0000000413087825 */ /* 0x040fe400078e0206 */
[----:B------:R-:W2:Y:S04]  /*0580*/  LDG.E R6, desc[UR4][R6.64] ;  /* 0x0000000406067981 */ /* 0x000ea8000c1e1900 */
[----:B------:R-:W2:Y:S01]  /*0590*/  LDG.E R15, desc[UR4][R2.64+0x4] ;  /* 0x00000404020f7981 */ /* 0x000ea2000c1e1900 */
[----:B------:R-:W-:-:S03]  /*05a0*/  IMAD.WIDE R10, R19, 0x4, R8 ;  /* 0x00000004130a7825 */ /* 0x000fc600078e0208 */
[----:B------:R-:W4:Y:S04]  /*05b0*/  LDG.E R22, desc[UR4][R8.64] ;  /* 0x0000000408167981 */ /* 0x000f28000c1e1900 */
[----:B------:R-:W4:Y:S04]  /*05c0*/  LDG.E R18, desc[UR4][R2.64+0x8] ;  /* 0x0000080402127981 */ /* 0x000f28000c1e1900 */
[----:B------:R-:W5:Y:S04]  /*05d0*/  LDG.E R26, desc[UR4][R2.64+0xc] ;  /* 0x00000c04021a7981 */ /* 0x000f68000c1e1900 */
[----:B------:R-:W5:Y:S01]  /*05e0*/  LDG.E R10, desc[UR4][R10.64] ;  /* 0x000000040a0a7981 */ /* 0x000f62000c1e1900 */
[----:B------:R-:W-:Y:S01]  /*05f0*/  IADD3 R21, PT, PT, R21, 0x4, RZ ;  /* 0x0000000415157810 */ /* 0x000fe20007ffe0ff */
[----:B---3--:R-:W-:-:S04]  /*0600*/  IMAD R24, R13, R4, R24 ;  /* 0x000000040d187224 */ /* 0x008fc800078e0218 */
[----:B--2---:R-:W-:-:S04]  /*0610*/  IMAD R15, R15, R6, R24 ;  /* 0x000000060f0f7224 */ /* 0x004fc800078e0218 */
[----:B----4-:R-:W-:-:S04]  /*0620*/  IMAD R15, R18, R22, R15 ;  /* 0x00000016120f7224 */ /* 0x010fc800078e020f */
[----:B-----5:R-:W-:-:S07]  /*0630*/  IMAD R24, R26, R10, R15 ;  /* 0x0000000a1a187224 */ /* 0x020fce00078e020f */
.L_x_3:
[----:B------:R-:W-:Y:S05]  /*0640*/  @!P0 BRA `(.L_x_0) ;  /* 0x00000000007c8947 */ /* 0x000fea0003800000 */
[----:B------:R-:W-:Y:S01]  /*0650*/  ISETP.NE.AND P1, PT, R14, 0x1, PT ;  /* 0x000000010e00780c */ /* 0x000fe20003f25270 */
[----:B------:R-:W0:Y:S01]  /*0660*/  LDC.64 R10, c[0x0][0x380] ;  /* 0x0000e000ff0a7b82 */ /* 0x000e220000000a00 */
[----:B------:R-:W-:-:S04]  /*0670*/  LOP3.LUT R16, R16, 0x1, RZ, 0xc0, !PT ;  /* 0x0000000110107812 */ /* 0x000fc800078ec0ff */
[----:B------:R-:W-:-:S03]  /*0680*/  ISETP.NE.U32.AND P0, PT, R16, 0x1, PT ;  /* 0x000000011000780c */ /* 0x000fc60003f05070 */
[----:B------:R-:W1:Y:S04]  /*0690*/  LDC.64 R8, c[0x0][0x388] ;  /* 0x0000e200ff087b82 */ /* 0x000e680000000a00 */
[CC--:B------:R-:W-:Y:S02]  /*06a0*/  @P1 IADD3 R13, PT, PT, R20.reuse, R21.reuse, RZ ;  /* 0x00000015140d1210 */ /* 0x0c0fe40007ffe0ff */
[----:B------:R-:W-:Y:S02]  /*06b0*/  @P1 IADD3 R12, P2, PT, R20, R21, RZ ;  /* 0x00000015140c1210 */ /* 0x000fe40007f5e0ff */
[----:B------:R-:W2:Y:S02]  /*06c0*/  @P1 LDC.64 R2, c[0x0][0x380] ;  /* 0x0000e000ff021b82 */ /* 0x000ea40000000a00 */
[----:B------:R-:W-:-:S06]  /*06d0*/  @P1 IADD3.X R14, PT, PT, RZ, RZ, RZ, P2, !PT ;  /* 0x000000ffff0e1210 */ /* 0x000fcc00017fe4ff */
[----:B------:R-:W3:Y:S01]  /*06e0*/  LDC.64 R4, c[0x0][0x380] ;  /* 0x0000e000ff047b82 */ /* 0x000ee20000000a00 */
[----:B0-----:R-:W-:-:S04]  /*06f0*/  @P1 IMAD.WIDE.U32 R10, R13, 0x4, R10 ;  /* 0x000000040d0a1825 */ /* 0x001fc800078e000a */
[C---:B------:R-:W-:Y:S01]  /*0700*/  @P1 IMAD R13, R21.reuse, R19, R0 ;  /* 0x00000013150d1224 */ /* 0x040fe200078e0200 */
[----:B------:R-:W-:Y:S01]  /*0710*/  @P1 IADD3 R21, PT, PT, R21, 0x2, RZ ;  /* 0x0000000215151810 */ /* 0x000fe20007ffe0ff */
[----:B------:R-:W4:Y:S01]  /*0720*/  @P1 LDG.E R11, desc[UR4][R10.64] ;  /* 0x000000040a0b1981 */ /* 0x000f22000c1e1900 */
[----:B------:R-:W0:Y:S01]  /*0730*/  LDC.64 R6, c[0x0][0x388] ;  /* 0x0000e200ff067b82 */ /* 0x000e220000000a00 */
[----:B-1----:R-:W-:Y:S01]  /*0740*/  @P1 IMAD.WIDE R8, R13, 0x4, R8 ;  /* 0x000000040d081825 */ /* 0x002fe200078e0208 */
[----:B------:R-:W-:Y:S02]  /*0750*/  @!P0 IADD3 R15, PT, PT, R20, R21, RZ ;  /* 0x00000015140f8210 */ /* 0x000fe40007ffe0ff */
[----:B--2---:R-:W-:Y:S01]  /*0760*/  @P1 LEA R2, P2, R12, R2, 0x2 ;  /* 0x000000020c021211 */ /* 0x004fe200078410ff */
[----:B------:R-:W-:-:S03]  /*0770*/  @!P0 IMAD R21, R21, R19, R0 ;  /* 0x0000001315158224 */ /* 0x000fc600078e0200 */
[----:B------:R-:W-:Y:S01]  /*0780*/  @P1 LEA.HI.X R3, R12, R3, R14, 0x2, P2 ;  /* 0x000000030c031211 */ /* 0x000fe200010f140e */
[----:B------:R-:W-:Y:S01]  /*0790*/  @P1 IMAD.WIDE R12, R19, 0x4, R8 ;  /* 0x00000004130c1825 */ /* 0x000fe200078e0208 */
[----:B------:R-:W4:Y:S03]  /*07a0*/  @P1 LDG.E R14, desc[UR4][R8.64] ;  /* 0x00000004080e1981 */ /* 0x000f26000c1e1900 */
[----:B---3--:R-:W-:Y:S01]  /*07b0*/  @!P0 IMAD.WIDE.U32 R4, R15, 0x4, R4 ;  /* 0x000000040f048825 */ /* 0x008fe200078e0004 */
[----:B------:R-:W2:Y:S04]  /*07c0*/  @P1 LDG.E R2, desc[UR4][R2.64+0x4] ;  /* 0x0000040402021981 */ /* 0x000ea8000c1e1900 */
[----:B------:R-:W2:Y:S01]  /*07d0*/  @P1 LDG.E R12, desc[UR4][R12.64] ;  /* 0x000000040c0c1981 */ /* 0x000ea2000c1e1900 */
[----:B0-----:R-:W-:-:S03]  /*07e0*/  @!P0 IMAD.WIDE R6, R21, 0x4, R6 ;  /* 0x0000000415068825 */ /* 0x001fc600078e0206 */
[----:B------:R-:W3:Y:S04]  /*07f0*/  @!P0 LDG.E R5, desc[UR4][R4.64] ;  /* 0x0000000404058981 */ /* 0x000ee8000c1e1900 */
[----:B------:R-:W3:Y:S01]  /*0800*/  @!P0 LDG.E R6, desc[UR4][R6.64] ;  /* 0x0000000406068981 */ /* 0x000ee2000c1e1900 */
[----:B----4-:R-:W-:-:S04]  /*0810*/  @P1 IMAD R11, R11, R14, R24 ;  /* 0x0000000e0b0b1224 */ /* 0x010fc800078e0218 */
[----:B--2---:R-:W-:-:S04]  /*0820*/  @P1 IMAD R24, R2, R12, R11 ;  /* 0x0000000c02181224 */ /* 0x004fc800078e020b */
[----:B---3--:R-:W-:-:S07]  /*0830*/  @!P0 IMAD R24, R5, R6, R24 ;  /* 0x0000000605188224 */ /* 0x008fce00078e0218 */
.L_x_0:
[----:B------:R-:W0:Y:S01]  /*0840*/  LDC.64 R2, c[0x0][0x390] ;  /* 0x0000e400ff027b82 */ /* 0x000e220000000a00 */
[----:B------:R-:W-:-:S04]  /*0850*/  IMAD R17, R17, R19, R0 ;  /* 0x0000001311117224 */ /* 0x000fc800078e0200 */
[----:B0-----:R-:W-:-:S05]  /*0860*/  IMAD.WIDE.U32 R2, R17, 0x4, R2 ;  /* 0x0000000411027825 */ /* 0x001fca00078e0002 */
[----:B------:R-:W-:Y:S01]  /*0870*/  STG.E desc[UR4][R2.64], R24 ;  /* 0x0000001802007986 */ /* 0x000fe2000c101904 */
[----:B------:R-:W-:Y:S05]  /*0880*/  EXIT ;  /* 0x000000000000794d */ /* 0x000fea0003800000 */
.L_x_4:
[----:B------:R-:W-:-:S00]  /*0890*/  BRA `(.L_x_4) ;  /* 0xfffffffc00fc7947 */ /* 0x000fc0000383ffff */
[----:B------:R-:W-:-:S00]  /*08a0*/  NOP ;  /* 0x0000000000007918 */ /* 0x000fc00000000000 */
        /* <DEDUP_REMOVED lines=13> */
.L_x_5:


//--------------------- .nv.shared.reserved.0     --------------------------
	.section	.nv.shared.reserved.0,"aw",@nobits
	.weak		__nv_reservedSMEM_offset_0_alias
	.size		__nv_reservedSMEM_offset_0_alias, 0, 64
	.other		__nv_reservedSMEM_offset_0_alias,@"STO_CUDA_RESERVED_SHARED STV_DEFAULT"
__nv_reservedSMEM_offset_0_alias:
	.zero		0
	.zero		64


//--------------------- .nv.constant0._Z15matrix_multiplyPiS_S_iii --------------------------
	.section	.nv.constant0._Z15matrix_multiplyPiS_S_iii,"a",@progbits
	.sectionflags	@""
	.align	4
.nv.constant0._Z15matrix_multiplyPiS_S_iii:
	.zero		932


//--------------------- SYMBOLS --------------------------

	.type		.nv.reservedSmem.offset0,@object
	.size		.nv.reservedSmem.offset0,0x4
